	.headerflags	@"EF_CUDA_TEXMODE_UNIFIED EF_CUDA_64BIT_ADDRESS EF_CUDA_ACCELERATORS EF_CUDA_SM90 EF_CUDA_VIRTUAL_SM(EF_CUDA_SM90)"
	.elftype	@"ET_EXEC"


//--------------------- .nv.info                  --------------------------
	.section	.nv.info,"",@"SHT_CUDA_INFO"
	.align	4


	//----- nvinfo : EIATTR_REGCOUNT
	.align		4
        /*0000*/ 	.byte	0x04, 0x2f
        /*0002*/ 	.short	(.L_1 - .L_0)
	.align		4
.L_0:
        /*0004*/ 	.word	index@(triton_poi_fused_clone_3)
        /*0008*/ 	.word	0x0000000e


	//----- nvinfo : EIATTR_MIN_STACK_SIZE
	.align		4
.L_1:
        /*000c*/ 	.byte	0x04, 0x12
        /*000e*/ 	.short	(.L_3 - .L_2)
	.align		4
.L_2:
        /*0010*/ 	.word	index@(triton_poi_fused_clone_3)
        /*0014*/ 	.word	0x00000000


	//----- nvinfo : EIATTR_FRAME_SIZE
	.align		4
.L_3:
        /*0018*/ 	.byte	0x04, 0x11
        /*001a*/ 	.short	(.L_5 - .L_4)
	.align		4
.L_4:
        /*001c*/ 	.word	index@(triton_poi_fused_clone_3)
        /*0020*/ 	.word	0x00000000


	//----- nvinfo : EIATTR_MIN_STACK_SIZE
	.align		4
.L_5:
        /*0024*/ 	.byte	0x04, 0x12
        /*0026*/ 	.short	(.L_7 - .L_6)
	.align		4
.L_6:
        /*0028*/ 	.word	index@(triton_poi_fused_clone_3)
        /*002c*/ 	.word	0x00000000
.L_7:


//--------------------- .nv.info.triton_poi_fused_clone_3 --------------------------
	.section	.nv.info.triton_poi_fused_clone_3,"",@"SHT_CUDA_INFO"
	.sectionflags	@""
	.align	4


	//----- nvinfo : EIATTR_CUDA_API_VERSION
	.align		4
        /*0000*/ 	.byte	0x04, 0x37
        /*0002*/ 	.short	(.L_9 - .L_8)
.L_8:
        /*0004*/ 	.word	0x0000007c


	//----- nvinfo : EIATTR_KPARAM_INFO
	.align		4
.L_9:
        /*0008*/ 	.byte	0x04, 0x17
        /*000a*/ 	.short	(.L_11 - .L_10)
.L_10:
        /*000c*/ 	.word	0x00000000
        /*0010*/ 	.short	0x0002
        /*0012*/ 	.short	0x0010
        /*0014*/ 	.byte	0x00, 0xf0, 0x11, 0x00


	//----- nvinfo : EIATTR_KPARAM_INFO
	.align		4
.L_11:
        /*0018*/ 	.byte	0x04, 0x17
        /*001a*/ 	.short	(.L_13 - .L_12)
.L_12:
        /*001c*/ 	.word	0x00000000
        /*0020*/ 	.short	0x0001
        /*0022*/ 	.short	0x0008
        /*0024*/ 	.byte	0x00, 0xf4, 0x21, 0x00


	//----- nvinfo : EIATTR_KPARAM_INFO
	.align		4
.L_13:
        /*0028*/ 	.byte	0x04, 0x17
        /*002a*/ 	.short	(.L_15 - .L_14)
.L_14:
        /*002c*/ 	.word	0x00000000
        /*0030*/ 	.short	0x0000
        /*0032*/ 	.short	0x0000
        /*0034*/ 	.byte	0x00, 0xf4, 0x21, 0x00


	//----- nvinfo : EIATTR_SPARSE_MMA_MASK
	.align		4
.L_15:
        /*0038*/ 	.byte	0x03, 0x50
        /*003a*/ 	.short	0x0000


	//----- nvinfo : EIATTR_MAXREG_COUNT
	.align		4
        /*003c*/ 	.byte	0x03, 0x1b
        /*003e*/ 	.short	0x00ff


	//----- nvinfo : EIATTR_EXIT_INSTR_OFFSETS
	.align		4
        /*0040*/ 	.byte	0x04, 0x1c
        /*0042*/ 	.short	(.L_17 - .L_16)


	//   ....[0]....
.L_16:
        /*0044*/ 	.word	0x000001f0


	//   ....[1]....
        /*0048*/ 	.word	0x00000210


	//----- nvinfo : EIATTR_REQNTID
	.align		4
.L_17:
        /*004c*/ 	.byte	0x04, 0x10
        /*004e*/ 	.short	(.L_19 - .L_18)
.L_18:
        /*0050*/ 	.word	0x00000080
        /*0054*/ 	.word	0x00000001
        /*0058*/ 	.word	0x00000001


	//----- nvinfo : EIATTR_CRS_STACK_SIZE
	.align		4
.L_19:
        /*005c*/ 	.byte	0x04, 0x1e
        /*005e*/ 	.short	(.L_21 - .L_20)
.L_20:
        /*0060*/ 	.word	0x00000000


	//----- nvinfo : EIATTR_CBANK_PARAM_SIZE
	.align		4
.L_21:
        /*0064*/ 	.byte	0x03, 0x19
        /*0066*/ 	.short	0x0014


	//----- nvinfo : EIATTR_PARAM_CBANK
	.align		4
        /*0068*/ 	.byte	0x04, 0x0a
        /*006a*/ 	.short	(.L_23 - .L_22)
	.align		4
.L_22:
        /*006c*/ 	.word	index@(.nv.constant0.triton_poi_fused_clone_3)
        /*0070*/ 	.short	0x0210
        /*0072*/ 	.short	0x0014


	//----- nvinfo : EIATTR_SW_WAR
	.align		4
.L_23:
        /*0074*/ 	.byte	0x04, 0x36
        /*0076*/ 	.short	(.L_25 - .L_24)
.L_24:
        /*0078*/ 	.word	0x00000008
.L_25:


//--------------------- .nv.callgraph             --------------------------
	.section	.nv.callgraph,"",@"SHT_CUDA_CALLGRAPH"
	.align	4
	.sectionentsize	8
	.align		4
        /*0000*/ 	.word	0x00000000
	.align		4
        /*0004*/ 	.word	0xffffffff
	.align		4
        /*0008*/ 	.word	0x00000000
	.align		4
        /*000c*/ 	.word	0xfffffffe
	.align		4
        /*0010*/ 	.word	0x00000000
	.align		4
        /*0014*/ 	.word	0xfffffffd
	.align		4
        /*0018*/ 	.word	0x00000000
	.align		4
        /*001c*/ 	.word	0xfffffffc


//--------------------- .text.triton_poi_fused_clone_3 --------------------------
	.section	.text.triton_poi_fused_clone_3,"ax",@progbits
	.align	128
        .global         triton_poi_fused_clone_3
        .type           triton_poi_fused_clone_3,@function
        .size           triton_poi_fused_clone_3,(.L_x_3 - triton_poi_fused_clone_3)
        .other          triton_poi_fused_clone_3,@"STO_CUDA_ENTRY STV_DEFAULT"
triton_poi_fused_clone_3:
.text.triton_poi_fused_clone_3:
[----:B------:R-:W0:Y:S02]  /*0000*/  LDC R1, c[0x0][0x28] ;  /* 0x00000a00ff017b82 */ /* 0x000e240000000800 */
[----:B------:R-:W1:Y:S01]  /*0010*/  S2R R0, SR_TID.X ;  /* 0x0000000000007919 */ /* 0x000e620000002100 */
[----:B------:R-:W2:Y:S01]  /*0020*/  LDC.64 R4, c[0x0][0x218] ;  /* 0x00008600ff047b82 */ /* 0x000ea20000000a00 */
[----:B------:R-:W-:Y:S01]  /*0030*/  ULDC.64 UR4, c[0x0][0x208] ;  /* 0x0000820000047ab9 */ /* 0x000fe20000000a00 */
[----:B------:R-:W-:Y:S01]  /*0040*/  BSSY B0, `(.L_x_0) ;  /* 0x000001a000007945 */ /* 0x000fe20003800000 */
[----:B------:R-:W3:Y:S01]  /*0050*/  S2R R3, SR_CTAID.X ;  /* 0x0000000000037919 */ /* 0x000ee20000002500 */
[----:B-1----:R-:W-:Y:S02]  /*0060*/  LOP3.LUT R0, R0, 0x7f, RZ, 0xc0, !PT ;  /* 0x0000007f00007812 */ /* 0x002fe400078ec0ff */
[----:B---3--:R-:W-:-:S03]  /*0070*/  SHF.R.S32.HI R8, RZ, 0x18, R3 ;  /* 0x00000018ff087819 */ /* 0x008fc60000011403 */
[----:B------:R-:W-:Y:S02]  /*0080*/  IMAD R7, R3, 0x80, R0 ;  /* 0x0000008003077824 */ /* 0x000fe400078e0200 */
[----:B------:R-:W1:Y:S01]  /*0090*/  LDC.64 R2, c[0x0][0x210] ;  /* 0x00008400ff027b82 */ /* 0x000e620000000a00 */
[----:B------:R-:W-:Y:S01]  /*00a0*/  SGXT R8, R8, 0x1 ;  /* 0x000000010808781a */ /* 0x000fe20000000200 */
[C---:B--2---:R-:W-:Y:S01]  /*00b0*/  IMAD.WIDE R4, R7.reuse, 0x4, R4 ;  /* 0x0000000407047825 */ /* 0x044fe200078e0204 */
[----:B------:R-:W-:Y:S02]  /*00c0*/  SHF.R.S32.HI R0, RZ, 0x1f, R7 ;  /* 0x0000001fff007819 */ /* 0x000fe40000011407 */
[-C--:B------:R-:W-:Y:S02]  /*00d0*/  LEA.HI R8, R8, R7.reuse, RZ, 0x6 ;  /* 0x0000000708087211 */ /* 0x080fe400078f30ff */
[----:B------:R-:W-:Y:S02]  /*00e0*/  LEA.HI R0, R0, R7, RZ, 0x2 ;  /* 0x0000000700007211 */ /* 0x000fe400078f10ff */
[----:B------:R-:W-:-:S02]  /*00f0*/  ISETP.GE.AND P0, PT, R7, 0xc0, PT ;  /* 0x000000c00700780c */ /* 0x000fc40003f06270 */
[--C-:B------:R-:W-:Y:S02]  /*0100*/  SHF.R.S32.HI R6, RZ, 0x2, R0.reuse ;  /* 0x00000002ff067819 */ /* 0x100fe40000011400 */
[----:B------:R-:W-:Y:S02]  /*0110*/  SHF.R.S32.HI R9, RZ, 0x1f, R0 ;  /* 0x0000001fff097819 */ /* 0x000fe40000011400 */
[----:B------:R-:W-:Y:S02]  /*0120*/  LOP3.LUT R0, R0, 0xfffffffc, RZ, 0xc0, !PT ;  /* 0xfffffffc00007812 */ /* 0x000fe400078ec0ff */
[----:B------:R-:W-:Y:S02]  /*0130*/  LEA.HI R9, R9, R6, RZ, 0x4 ;  /* 0x0000000609097211 */ /* 0x000fe400078f20ff */
[----:B------:R-:W-:Y:S01]  /*0140*/  SHF.R.S32.HI R11, RZ, 0x6, R8 ;  /* 0x00000006ff0b7819 */ /* 0x000fe20000011408 */
[----:B------:R-:W-:Y:S01]  /*0150*/  IMAD.IADD R0, R7, 0x1, -R0 ;  /* 0x0000000107007824 */ /* 0x000fe200078e0a00 */
[----:B------:R-:W-:Y:S01]  /*0160*/  LOP3.LUT R9, R9, 0xfffffff0, RZ, 0xc0, !PT ;  /* 0xfffffff009097812 */ /* 0x000fe200078ec0ff */
[----:B------:R-:W-:-:S02]  /*0170*/  IMAD.MOV.U32 R7, RZ, RZ, RZ ;  /* 0x000000ffff077224 */ /* 0x000fc400078e00ff */
[----:B------:R-:W-:Y:S02]  /*0180*/  IMAD R0, R11, 0x4, R0 ;  /* 0x000000040b007824 */ /* 0x000fe400078e0200 */
[----:B------:R-:W-:-:S04]  /*0190*/  IMAD.IADD R9, R6, 0x1, -R9 ;  /* 0x0000000106097824 */ /* 0x000fc800078e0a09 */
[----:B------:R-:W-:-:S04]  /*01a0*/  IMAD R9, R9, 0xc, R0 ;  /* 0x0000000c09097824 */ /* 0x000fc800078e0200 */
[----:B-1----:R-:W-:Y:S01]  /*01b0*/  IMAD.WIDE R2, R9, 0x4, R2 ;  /* 0x0000000409027825 */ /* 0x002fe200078e0202 */
[----:B------:R-:W-:Y:S06]  /*01c0*/  @P0 BRA `(.L_x_1) ;  /* 0x0000000000040947 */ /* 0x000fec0003800000 */
[----:B------:R1:W5:Y:S02]  /*01d0*/  LDG.E R7, desc[UR4][R2.64] ;  /* 0x0000000402077981 */ /* 0x000364000c1e1900 */
.L_x_1:
[----:B------:R-:W-:Y:S05]  /*01e0*/  BSYNC B0 ;  /* 0x0000000000007941 */ /* 0x000fea0003800000 */
.L_x_0:
[----:B------:R-:W-:Y:S05]  /*01f0*/  @P0 EXIT ;  /* 0x000000000000094d */ /* 0x000fea0003800000 */
[----:B-----5:R-:W-:Y:S01]  /*0200*/  STG.E desc[UR4][R4.64], R7 ;  /* 0x0000000704007986 */ /* 0x020fe2000c101904 */
[----:B------:R-:W-:Y:S05]  /*0210*/  EXIT ;  /* 0x000000000000794d */ /* 0x000fea0003800000 */
.L_x_2:
[----:B------:R-:W-:-:S00]  /*0220*/  BRA `(.L_x_2) ;  /* 0xfffffffc00fc7947 */ /* 0x000fc0000383ffff */
[----:B------:R-:W-:-:S00]  /*0230*/  NOP ;  /* 0x0000000000007918 */ /* 0x000fc00000000000 */
        /* <DEDUP_REMOVED lines=12> */
.L_x_3:


//--------------------- .nv.constant0.triton_poi_fused_clone_3 --------------------------
	.section	.nv.constant0.triton_poi_fused_clone_3,"a",@progbits
	.sectionflags	@""
	.align	4
.nv.constant0.triton_poi_fused_clone_3:
	.zero		548
